	.headerflags	@"EF_CUDA_TEXMODE_UNIFIED EF_CUDA_64BIT_ADDRESS EF_CUDA_ACCELERATORS EF_CUDA_SM90 EF_CUDA_VIRTUAL_SM(EF_CUDA_SM90)"
	.elftype	@"ET_EXEC"


//--------------------- .nv.info                  --------------------------
	.section	.nv.info,"",@"SHT_CUDA_INFO"
	.align	4


	//----- nvinfo : EIATTR_REGCOUNT
	.align		4
        /*0000*/ 	.byte	0x04, 0x2f
        /*0002*/ 	.short	(.L_1 - .L_0)
	.align		4
.L_0:
        /*0004*/ 	.word	index@(triton_poi_fused_mul_3)
        /*0008*/ 	.word	0x00000010


	//----- nvinfo : EIATTR_MIN_STACK_SIZE
	.align		4
.L_1:
        /*000c*/ 	.byte	0x04, 0x12
        /*000e*/ 	.short	(.L_3 - .L_2)
	.align		4
.L_2:
        /*0010*/ 	.word	index@(triton_poi_fused_mul_3)
        /*0014*/ 	.word	0x00000000


	//----- nvinfo : EIATTR_FRAME_SIZE
	.align		4
.L_3:
        /*0018*/ 	.byte	0x04, 0x11
        /*001a*/ 	.short	(.L_5 - .L_4)
	.align		4
.L_4:
        /*001c*/ 	.word	index@(triton_poi_fused_mul_3)
        /*0020*/ 	.word	0x00000000


	//----- nvinfo : EIATTR_MIN_STACK_SIZE
	.align		4
.L_5:
        /*0024*/ 	.byte	0x04, 0x12
        /*0026*/ 	.short	(.L_7 - .L_6)
	.align		4
.L_6:
        /*0028*/ 	.word	index@(triton_poi_fused_mul_3)
        /*002c*/ 	.word	0x00000000
.L_7:


//--------------------- .nv.info.triton_poi_fused_mul_3 --------------------------
	.section	.nv.info.triton_poi_fused_mul_3,"",@"SHT_CUDA_INFO"
	.sectionflags	@""
	.align	4


	//----- nvinfo : EIATTR_CUDA_API_VERSION
	.align		4
        /*0000*/ 	.byte	0x04, 0x37
        /*0002*/ 	.short	(.L_9 - .L_8)
.L_8:
        /*0004*/ 	.word	0x0000007c


	//----- nvinfo : EIATTR_KPARAM_INFO
	.align		4
.L_9:
        /*0008*/ 	.byte	0x04, 0x17
        /*000a*/ 	.short	(.L_11 - .L_10)
.L_10:
        /*000c*/ 	.word	0x00000000
        /*0010*/ 	.short	0x0004
        /*0012*/ 	.short	0x001c
        /*0014*/ 	.byte	0x00, 0xf0, 0x11, 0x00


	//----- nvinfo : EIATTR_KPARAM_INFO
	.align		4
.L_11:
        /*0018*/ 	.byte	0x04, 0x17
        /*001a*/ 	.short	(.L_13 - .L_12)
.L_12:
        /*001c*/ 	.word	0x00000000
        /*0020*/ 	.short	0x0003
        /*0022*/ 	.short	0x0018
        /*0024*/ 	.byte	0x00, 0xf0, 0x11, 0x00


	//----- nvinfo : EIATTR_KPARAM_INFO
	.align		4
.L_13:
        /*0028*/ 	.byte	0x04, 0x17
        /*002a*/ 	.short	(.L_15 - .L_14)
.L_14:
        /*002c*/ 	.word	0x00000000
        /*0030*/ 	.short	0x0002
        /*0032*/ 	.short	0x0010
        /*0034*/ 	.byte	0x00, 0xf4, 0x21, 0x00


	//----- nvinfo : EIATTR_KPARAM_INFO
	.align		4
.L_15:
        /*0038*/ 	.byte	0x04, 0x17
        /*003a*/ 	.short	(.L_17 - .L_16)
.L_16:
        /*003c*/ 	.word	0x00000000
        /*0040*/ 	.short	0x0001
        /*0042*/ 	.short	0x0008
        /*0044*/ 	.byte	0x00, 0xf4, 0x21, 0x00


	//----- nvinfo : EIATTR_KPARAM_INFO
	.align		4
.L_17:
        /*0048*/ 	.byte	0x04, 0x17
        /*004a*/ 	.short	(.L_19 - .L_18)
.L_18:
        /*004c*/ 	.word	0x00000000
        /*0050*/ 	.short	0x0000
        /*0052*/ 	.short	0x0000
        /*0054*/ 	.byte	0x00, 0xf4, 0x21, 0x00


	//----- nvinfo : EIATTR_SPARSE_MMA_MASK
	.align		4
.L_19:
        /*0058*/ 	.byte	0x03, 0x50
        /*005a*/ 	.short	0x0000


	//----- nvinfo : EIATTR_MAXREG_COUNT
	.align		4
        /*005c*/ 	.byte	0x03, 0x1b
        /*005e*/ 	.short	0x00ff


	//----- nvinfo : EIATTR_EXIT_INSTR_OFFSETS
	.align		4
        /*0060*/ 	.byte	0x04, 0x1c
        /*0062*/ 	.short	(.L_21 - .L_20)


	//   ....[0]....
.L_20:
        /*0064*/ 	.word	0x00000340


	//   ....[1]....
        /*0068*/ 	.word	0x000003a0


	//----- nvinfo : EIATTR_REQNTID
	.align		4
.L_21:
        /*006c*/ 	.byte	0x04, 0x10
        /*006e*/ 	.short	(.L_23 - .L_22)
.L_22:
        /*0070*/ 	.word	0x00000080
        /*0074*/ 	.word	0x00000001
        /*0078*/ 	.word	0x00000001


	//----- nvinfo : EIATTR_CBANK_PARAM_SIZE
	.align		4
.L_23:
        /*007c*/ 	.byte	0x03, 0x19
        /*007e*/ 	.short	0x0020


	//----- nvinfo : EIATTR_PARAM_CBANK
	.align		4
        /*0080*/ 	.byte	0x04, 0x0a
        /*0082*/ 	.short	(.L_25 - .L_24)
	.align		4
.L_24:
        /*0084*/ 	.word	index@(.nv.constant0.triton_poi_fused_mul_3)
        /*0088*/ 	.short	0x0210
        /*008a*/ 	.short	0x0020


	//----- nvinfo : EIATTR_SW_WAR
	.align		4
.L_25:
        /*008c*/ 	.byte	0x04, 0x36
        /*008e*/ 	.short	(.L_27 - .L_26)
.L_26:
        /*0090*/ 	.word	0x00000008
.L_27:


//--------------------- .nv.callgraph             --------------------------
	.section	.nv.callgraph,"",@"SHT_CUDA_CALLGRAPH"
	.align	4
	.sectionentsize	8
	.align		4
        /*0000*/ 	.word	0x00000000
	.align		4
        /*0004*/ 	.word	0xffffffff
	.align		4
        /*0008*/ 	.word	0x00000000
	.align		4
        /*000c*/ 	.word	0xfffffffe
	.align		4
        /*0010*/ 	.word	0x00000000
	.align		4
        /*0014*/ 	.word	0xfffffffd
	.align		4
        /*0018*/ 	.word	0x00000000
	.align		4
        /*001c*/ 	.word	0xfffffffc


//--------------------- .text.triton_poi_fused_mul_3 --------------------------
	.section	.text.triton_poi_fused_mul_3,"ax",@progbits
	.sectionflags	@"SHF_BARRIERS=1"
	.align	128
        .global         triton_poi_fused_mul_3
        .type           triton_poi_fused_mul_3,@function
        .size           triton_poi_fused_mul_3,(.L_x_1 - triton_poi_fused_mul_3)
        .other          triton_poi_fused_mul_3,@"STO_CUDA_ENTRY STV_DEFAULT"
triton_poi_fused_mul_3:
.text.triton_poi_fused_mul_3:
[----:B------:R-:W0:Y:S02]  /*0000*/  LDC R1, c[0x0][0x28] ;  /* 0x00000a00ff017b82 */ /* 0x000e240000000800 */
[----:B------:R-:W1:Y:S01]  /*0010*/  S2R R0, SR_CTAID.Y ;  /* 0x0000000000007919 */ /* 0x000e620000002600 */
[----:B------:R-:W2:Y:S01]  /*0020*/  LDC.64 R2, c[0x0][0x218] ;  /* 0x00008600ff027b82 */ /* 0x000ea20000000a00 */
[----:B------:R-:W-:Y:S01]  /*0030*/  ULDC.64 UR6, c[0x0][0x208] ;  /* 0x0000820000067ab9 */ /* 0x000fe20000000a00 */
[----:B------:R-:W3:Y:S01]  /*0040*/  S2R R7, SR_TID.X ;  /* 0x0000000000077919 */ /* 0x000ee20000002100 */
[----:B------:R-:W4:Y:S05]  /*0050*/  S2R R8, SR_CTAID.X ;  /* 0x0000000000087919 */ /* 0x000f2a0000002500 */
[----:B------:R-:W5:Y:S01]  /*0060*/  LDC.64 R4, c[0x0][0x210] ;  /* 0x00008400ff047b82 */ /* 0x000f620000000a00 */
[----:B-1----:R-:W-:Y:S01]  /*0070*/  IMAD.SHL.U32 R0, R0, 0x20, RZ ;  /* 0x0000002000007824 */ /* 0x002fe200078e00ff */
[----:B---3--:R-:W-:-:S04]  /*0080*/  SHF.R.U32.HI R10, RZ, 0x5, R7 ;  /* 0x00000005ff0a7819 */ /* 0x008fc80000011607 */
[----:B------:R-:W-:Y:S01]  /*0090*/  LOP3.LUT R6, R0, 0x1f, R7, 0xf8, !PT ;  /* 0x0000001f00067812 */ /* 0x000fe200078ef807 */
[----:B----4-:R-:W-:-:S03]  /*00a0*/  IMAD.SHL.U32 R8, R8, 0x4, RZ ;  /* 0x0000000408087824 */ /* 0x010fc600078e00ff */
[----:B------:R-:W-:Y:S02]  /*00b0*/  SHF.R.S32.HI R9, RZ, 0x1f, R6 ;  /* 0x0000001fff097819 */ /* 0x000fe40000011406 */
[----:B------:R-:W-:Y:S02]  /*00c0*/  ISETP.GE.AND P1, PT, R6, 0x40, PT ;  /* 0x000000400600780c */ /* 0x000fe40003f26270 */
[----:B------:R-:W-:Y:S02]  /*00d0*/  LEA.HI R11, R9, R6, RZ, 0x2 ;  /* 0x00000006090b7211 */ /* 0x000fe400078f10ff */
[----:B------:R-:W-:Y:S02]  /*00e0*/  SGXT.U32 R9, R10, 0x2 ;  /* 0x000000020a09781a */ /* 0x000fe40000000000 */
[C---:B------:R-:W-:Y:S01]  /*00f0*/  LOP3.LUT R13, R11.reuse, 0xfffffffc, RZ, 0xc0, !PT ;  /* 0xfffffffc0b0d7812 */ /* 0x040fe200078ec0ff */
[----:B------:R-:W-:Y:S01]  /*0100*/  IMAD.SHL.U32 R11, R11, 0x4, RZ ;  /* 0x000000040b0b7824 */ /* 0x000fe200078e00ff */
[----:B------:R-:W-:-:S03]  /*0110*/  LOP3.LUT R10, R8, R9, RZ, 0xfc, !PT ;  /* 0x00000009080a7212 */ /* 0x000fc600078efcff */
[----:B------:R-:W-:Y:S01]  /*0120*/  IMAD.IADD R13, R6, 0x1, -R13 ;  /* 0x00000001060d7824 */ /* 0x000fe200078e0a0d */
[C---:B------:R-:W-:Y:S02]  /*0130*/  ISETP.GE.AND P0, PT, R10.reuse, 0x4, PT ;  /* 0x000000040a00780c */ /* 0x040fe40003f06270 */
[----:B------:R-:W-:Y:S01]  /*0140*/  LOP3.LUT R11, R11, 0xfffffff0, RZ, 0xc0, !PT ;  /* 0xfffffff00b0b7812 */ /* 0x000fe200078ec0ff */
[----:B------:R-:W-:Y:S01]  /*0150*/  IMAD R10, R10, 0x4, R13 ;  /* 0x000000040a0a7824 */ /* 0x000fe200078e020d */
[----:B------:R-:W-:Y:S01]  /*0160*/  ISETP.LT.AND P0, PT, R6, 0x40, !P0 ;  /* 0x000000400600780c */ /* 0x000fe20004701270 */
[----:B--2---:R-:W-:-:S04]  /*0170*/  IMAD.WIDE R2, R13, 0x4, R2 ;  /* 0x000000040d027825 */ /* 0x004fc800078e0202 */
[----:B------:R-:W-:Y:S02]  /*0180*/  IMAD.IADD R11, R10, 0x1, R11 ;  /* 0x000000010a0b7824 */ /* 0x000fe400078e020b */
[----:B------:R-:W-:Y:S02]  /*0190*/  IMAD.MOV.U32 R13, RZ, RZ, RZ ;  /* 0x000000ffff0d7224 */ /* 0x000fe400078e00ff */
[----:B------:R-:W-:Y:S02]  /*01a0*/  IMAD.MOV.U32 R6, RZ, RZ, RZ ;  /* 0x000000ffff067224 */ /* 0x000fe400078e00ff */
[----:B-----5:R-:W-:Y:S02]  /*01b0*/  IMAD.WIDE R4, R11, 0x4, R4 ;  /* 0x000000040b047825 */ /* 0x020fe400078e0204 */
[----:B------:R1:W2:Y:S04]  /*01c0*/  @!P1 LDG.E.EL R13, desc[UR6][R2.64] ;  /* 0x00000006020d9981 */ /* 0x0002a8000c2e1900 */
[----:B------:R3:W2:Y:S01]  /*01d0*/  @P0 LDG.E.EL R6, desc[UR6][R4.64] ;  /* 0x0000000604060981 */ /* 0x0006a2000c2e1900 */
[----:B------:R-:W4:Y:S01]  /*01e0*/  S2UR UR5, SR_CgaCtaId ;  /* 0x00000000000579c3 */ /* 0x000f220000008800 */
[----:B------:R-:W-:Y:S01]  /*01f0*/  IMAD.SHL.U32 R10, R7, 0x4, RZ ;  /* 0x00000004070a7824 */ /* 0x000fe200078e00ff */
[----:B------:R-:W-:Y:S01]  /*0200*/  UMOV UR4, 0x400 ;  /* 0x0000040000047882 */ /* 0x000fe20000000000 */
[----:B------:R-:W-:-:S02]  /*0210*/  SHF.R.U32.HI R11, RZ, 0x2, R7 ;  /* 0x00000002ff0b7819 */ /* 0x000fc40000011607 */
[----:B-1----:R-:W-:Y:S02]  /*0220*/  LOP3.LUT R2, R7, 0x7f, RZ, 0xc0, !PT ;  /* 0x0000007f07027812 */ /* 0x002fe400078ec0ff */
[----:B------:R-:W-:Y:S02]  /*0230*/  LOP3.LUT R12, R9, 0x7c, R10, 0xf8, !PT ;  /* 0x0000007c090c7812 */ /* 0x000fe400078ef80a */
[----:B------:R-:W-:Y:S02]  /*0240*/  SHF.R.U32.HI R10, RZ, 0x2, R10 ;  /* 0x00000002ff0a7819 */ /* 0x000fe4000001160a */
[----:B------:R-:W-:Y:S02]  /*0250*/  SGXT.U32 R9, R11, 0x5 ;  /* 0x000000050b09781a */ /* 0x000fe40000000000 */
[----:B------:R-:W-:Y:S02]  /*0260*/  SGXT.U32 R3, R10, 0x5 ;  /* 0x000000050a03781a */ /* 0x000fe40000000000 */
[----:B------:R-:W-:Y:S01]  /*0270*/  LOP3.LUT R11, R8, 0x3, R7, 0xf8, !PT ;  /* 0x00000003080b7812 */ /* 0x000fe200078ef807 */
[----:B------:R-:W-:Y:S01]  /*0280*/  IMAD.IADD R2, R9, 0x1, R2 ;  /* 0x0000000109027824 */ /* 0x000fe200078e0202 */
[----:B------:R-:W-:Y:S01]  /*0290*/  LOP3.LUT R0, R0, R9, RZ, 0xfc, !PT ;  /* 0x0000000900007212 */ /* 0x000fe200078efcff */
[----:B------:R-:W-:Y:S01]  /*02a0*/  IMAD.IADD R3, R12, 0x1, R3 ;  /* 0x000000010c037824 */ /* 0x000fe200078e0203 */
[----:B------:R-:W-:-:S04]  /*02b0*/  ISETP.GE.AND P0, PT, R11, 0x4, PT ;  /* 0x000000040b00780c */ /* 0x000fc80003f06270 */
[----:B------:R-:W-:Y:S01]  /*02c0*/  ISETP.LT.AND P0, PT, R0, 0x40, !P0 ;  /* 0x000000400000780c */ /* 0x000fe20004701270 */
[----:B----4-:R-:W-:-:S06]  /*02d0*/  UPRMT UR4, UR5, 0x654, UR4 ;  /* 0x0000065405047896 */ /* 0x010fcc0008000004 */
[----:B------:R-:W-:Y:S02]  /*02e0*/  LEA R3, R3, UR4, 0x2 ;  /* 0x0000000403037c11 */ /* 0x000fe4000f8e10ff */
[----:B---3--:R-:W-:Y:S01]  /*02f0*/  LEA R4, R2, UR4, 0x2 ;  /* 0x0000000402047c11 */ /* 0x008fe2000f8e10ff */
[----:B--2---:R-:W-:-:S04]  /*0300*/  FADD R6, R13, R6 ;  /* 0x000000060d067221 */ /* 0x004fc80000000000 */
[----:B------:R-:W-:-:S05]  /*0310*/  FMUL R6, R6, 0.70710676908493041992 ;  /* 0x3f3504f306067820 */ /* 0x000fca0000400000 */
[----:B------:R1:W-:Y:S01]  /*0320*/  STS [R3], R6 ;  /* 0x0000000603007388 */ /* 0x0003e20000000800 */
[----:B------:R-:W-:Y:S06]  /*0330*/  BAR.SYNC.DEFER_BLOCKING 0x0 ;  /* 0x0000000000007b1d */ /* 0x000fec0000010000 */
[----:B-1----:R-:W-:Y:S05]  /*0340*/  @!P0 EXIT ;  /* 0x000000000000894d */ /* 0x002fea0003800000 */
[----:B------:R-:W0:Y:S01]  /*0350*/  LDS R5, [R4] ;  /* 0x0000000004057984 */ /* 0x000e220000000800 */
[----:B------:R-:W1:Y:S01]  /*0360*/  LDC.64 R2, c[0x0][0x220] ;  /* 0x00008800ff027b82 */ /* 0x000e620000000a00 */
[----:B------:R-:W-:-:S04]  /*0370*/  IMAD R11, R0, 0x4, R11 ;  /* 0x00000004000b7824 */ /* 0x000fc800078e020b */
[----:B-1----:R-:W-:-:S05]  /*0380*/  IMAD.WIDE R2, R11, 0x4, R2 ;  /* 0x000000040b027825 */ /* 0x002fca00078e0202 */
[----:B0-----:R-:W-:Y:S01]  /*0390*/  STG.E desc[UR6][R2.64], R5 ;  /* 0x0000000502007986 */ /* 0x001fe2000c101906 */
[----:B------:R-:W-:Y:S05]  /*03a0*/  EXIT ;  /* 0x000000000000794d */ /* 0x000fea0003800000 */
.L_x_0:
[----:B------:R-:W-:-:S00]  /*03b0*/  BRA `(.L_x_0) ;  /* 0xfffffffc00fc7947 */ /* 0x000fc0000383ffff */
[----:B------:R-:W-:-:S00]  /*03c0*/  NOP ;  /* 0x0000000000007918 */ /* 0x000fc00000000000 */
        /* <DEDUP_REMOVED lines=11> */
.L_x_1:


//--------------------- .nv.shared.triton_poi_fused_mul_3 --------------------------
	.section	.nv.shared.triton_poi_fused_mul_3,"aw",@nobits
	.sectionflags	@""
	.align	16
	.zero		1024


//--------------------- .nv.constant0.triton_poi_fused_mul_3 --------------------------
	.section	.nv.constant0.triton_poi_fused_mul_3,"a",@progbits
	.sectionflags	@""
	.align	4
.nv.constant0.triton_poi_fused_mul_3:
	.zero		560
